//
// Generated by NVIDIA NVVM Compiler
//
// Compiler Build ID: CL-36424714
// Cuda compilation tools, release 13.0, V13.0.88
// Based on NVVM 20.0.0
//

.version 9.0
.target sm_100
.address_size 64

	// .globl	_Z7gemm_v1IfEvmmmT_PKS0_mS2_mS0_PS0_m

.visible .entry _Z7gemm_v1IfEvmmmT_PKS0_mS2_mS0_PS0_m(
	.param .u64 _Z7gemm_v1IfEvmmmT_PKS0_mS2_mS0_PS0_m_param_0,
	.param .u64 _Z7gemm_v1IfEvmmmT_PKS0_mS2_mS0_PS0_m_param_1,
	.param .u64 _Z7gemm_v1IfEvmmmT_PKS0_mS2_mS0_PS0_m_param_2,
	.param .f32 _Z7gemm_v1IfEvmmmT_PKS0_mS2_mS0_PS0_m_param_3,
	.param .u64 .ptr .align 1 _Z7gemm_v1IfEvmmmT_PKS0_mS2_mS0_PS0_m_param_4,
	.param .u64 _Z7gemm_v1IfEvmmmT_PKS0_mS2_mS0_PS0_m_param_5,
	.param .u64 .ptr .align 1 _Z7gemm_v1IfEvmmmT_PKS0_mS2_mS0_PS0_m_param_6,
	.param .u64 _Z7gemm_v1IfEvmmmT_PKS0_mS2_mS0_PS0_m_param_7,
	.param .f32 _Z7gemm_v1IfEvmmmT_PKS0_mS2_mS0_PS0_m_param_8,
	.param .u64 .ptr .align 1 _Z7gemm_v1IfEvmmmT_PKS0_mS2_mS0_PS0_m_param_9,
	.param .u64 _Z7gemm_v1IfEvmmmT_PKS0_mS2_mS0_PS0_m_param_10
)
{
	.reg .pred 	%p<13>;
	.reg .b32 	%r<9>;
	.reg .b32 	%f<68>;
	.reg .b64 	%rd<80>;

	ld.param.u64 	%rd27, [_Z7gemm_v1IfEvmmmT_PKS0_mS2_mS0_PS0_m_param_0];
	ld.param.u64 	%rd28, [_Z7gemm_v1IfEvmmmT_PKS0_mS2_mS0_PS0_m_param_1];
	ld.param.u64 	%rd23, [_Z7gemm_v1IfEvmmmT_PKS0_mS2_mS0_PS0_m_param_2];
	ld.param.u64 	%rd29, [_Z7gemm_v1IfEvmmmT_PKS0_mS2_mS0_PS0_m_param_4];
	ld.param.u64 	%rd24, [_Z7gemm_v1IfEvmmmT_PKS0_mS2_mS0_PS0_m_param_5];
	ld.param.u64 	%rd30, [_Z7gemm_v1IfEvmmmT_PKS0_mS2_mS0_PS0_m_param_6];
	cvta.to.global.u64 	%rd1, %rd30;
	cvta.to.global.u64 	%rd2, %rd29;
	mov.u32 	%r1, %ctaid.y;
	mov.u32 	%r2, %ntid.y;
	mov.u32 	%r3, %tid.y;
	mad.lo.s32 	%r4, %r1, %r2, %r3;
	cvt.u64.u32 	%rd3, %r4;
	mov.u32 	%r5, %ctaid.x;
	mov.u32 	%r6, %ntid.x;
	mov.u32 	%r7, %tid.x;
	mad.lo.s32 	%r8, %r5, %r6, %r7;
	cvt.u64.u32 	%rd4, %r8;
	setp.le.u64 	%p1, %rd27, %rd3;
	setp.le.u64 	%p2, %rd28, %rd4;
	or.pred  	%p3, %p1, %p2;
	@%p3 bra 	$L__BB0_14;
	setp.eq.s64 	%p4, %rd23, 0;
	mov.f32 	%f67, 0f00000000;
	@%p4 bra 	$L__BB0_13;
	mul.lo.s64 	%rd5, %rd24, %rd3;
	and.b64  	%rd6, %rd23, 7;
	setp.lt.u64 	%p5, %rd23, 8;
	mov.f32 	%f67, 0f00000000;
	mov.b64 	%rd78, 0;
	@%p5 bra 	$L__BB0_5;
	and.b64  	%rd78, %rd23, -8;
	shl.b64 	%rd32, %rd4, 2;
	add.s64 	%rd75, %rd1, %rd32;
	shl.b64 	%rd33, %rd5, 2;
	add.s64 	%rd34, %rd33, %rd2;
	add.s64 	%rd74, %rd34, 16;
	shl.b64 	%rd10, %rd24, 2;
	mov.f32 	%f67, 0f00000000;
	mov.u64 	%rd76, %rd78;
$L__BB0_4:
	.pragma "nounroll";
	ld.global.f32 	%f17, [%rd74+-16];
	ld.global.f32 	%f18, [%rd75];
	fma.rn.f32 	%f19, %f17, %f18, %f67;
	ld.global.f32 	%f20, [%rd74+-12];
	add.s64 	%rd35, %rd75, %rd10;
	ld.global.f32 	%f21, [%rd35];
	fma.rn.f32 	%f22, %f20, %f21, %f19;
	ld.global.f32 	%f23, [%rd74+-8];
	add.s64 	%rd36, %rd35, %rd10;
	ld.global.f32 	%f24, [%rd36];
	fma.rn.f32 	%f25, %f23, %f24, %f22;
	ld.global.f32 	%f26, [%rd74+-4];
	add.s64 	%rd37, %rd36, %rd10;
	ld.global.f32 	%f27, [%rd37];
	fma.rn.f32 	%f28, %f26, %f27, %f25;
	ld.global.f32 	%f29, [%rd74];
	add.s64 	%rd38, %rd37, %rd10;
	ld.global.f32 	%f30, [%rd38];
	fma.rn.f32 	%f31, %f29, %f30, %f28;
	ld.global.f32 	%f32, [%rd74+4];
	add.s64 	%rd39, %rd38, %rd10;
	ld.global.f32 	%f33, [%rd39];
	fma.rn.f32 	%f34, %f32, %f33, %f31;
	ld.global.f32 	%f35, [%rd74+8];
	add.s64 	%rd40, %rd39, %rd10;
	ld.global.f32 	%f36, [%rd40];
	fma.rn.f32 	%f37, %f35, %f36, %f34;
	ld.global.f32 	%f38, [%rd74+12];
	add.s64 	%rd41, %rd40, %rd10;
	ld.global.f32 	%f39, [%rd41];
	fma.rn.f32 	%f67, %f38, %f39, %f37;
	add.s64 	%rd76, %rd76, -8;
	shl.b64 	%rd42, %rd24, 5;
	add.s64 	%rd75, %rd75, %rd42;
	add.s64 	%rd74, %rd74, 32;
	setp.ne.s64 	%p6, %rd76, 0;
	@%p6 bra 	$L__BB0_4;
$L__BB0_5:
	setp.eq.s64 	%p7, %rd6, 0;
	@%p7 bra 	$L__BB0_13;
	and.b64  	%rd18, %rd23, 3;
	setp.lt.u64 	%p8, %rd6, 4;
	@%p8 bra 	$L__BB0_8;
	add.s64 	%rd43, %rd78, %rd5;
	shl.b64 	%rd44, %rd43, 2;
	add.s64 	%rd45, %rd2, %rd44;
	ld.global.f32 	%f41, [%rd45];
	mad.lo.s64 	%rd46, %rd78, %rd24, %rd4;
	shl.b64 	%rd47, %rd46, 2;
	add.s64 	%rd48, %rd1, %rd47;
	ld.global.f32 	%f42, [%rd48];
	fma.rn.f32 	%f43, %f41, %f42, %f67;
	ld.global.f32 	%f44, [%rd45+4];
	shl.b64 	%rd49, %rd24, 2;
	add.s64 	%rd50, %rd48, %rd49;
	ld.global.f32 	%f45, [%rd50];
	fma.rn.f32 	%f46, %f44, %f45, %f43;
	ld.global.f32 	%f47, [%rd45+8];
	add.s64 	%rd51, %rd50, %rd49;
	ld.global.f32 	%f48, [%rd51];
	fma.rn.f32 	%f49, %f47, %f48, %f46;
	ld.global.f32 	%f50, [%rd45+12];
	add.s64 	%rd52, %rd51, %rd49;
	ld.global.f32 	%f51, [%rd52];
	fma.rn.f32 	%f67, %f50, %f51, %f49;
	add.s64 	%rd78, %rd78, 4;
$L__BB0_8:
	setp.eq.s64 	%p9, %rd18, 0;
	@%p9 bra 	$L__BB0_13;
	setp.eq.s64 	%p10, %rd18, 1;
	@%p10 bra 	$L__BB0_11;
	add.s64 	%rd53, %rd78, %rd5;
	shl.b64 	%rd54, %rd53, 2;
	add.s64 	%rd55, %rd2, %rd54;
	ld.global.f32 	%f53, [%rd55];
	mad.lo.s64 	%rd56, %rd78, %rd24, %rd4;
	shl.b64 	%rd57, %rd56, 2;
	add.s64 	%rd58, %rd1, %rd57;
	ld.global.f32 	%f54, [%rd58];
	fma.rn.f32 	%f55, %f53, %f54, %f67;
	ld.global.f32 	%f56, [%rd55+4];
	shl.b64 	%rd59, %rd24, 2;
	add.s64 	%rd60, %rd58, %rd59;
	ld.global.f32 	%f57, [%rd60];
	fma.rn.f32 	%f67, %f56, %f57, %f55;
	add.s64 	%rd78, %rd78, 2;
$L__BB0_11:
	and.b64  	%rd61, %rd23, 1;
	setp.eq.b64 	%p11, %rd61, 1;
	not.pred 	%p12, %p11;
	@%p12 bra 	$L__BB0_13;
	add.s64 	%rd62, %rd78, %rd5;
	shl.b64 	%rd63, %rd62, 2;
	add.s64 	%rd64, %rd2, %rd63;
	ld.global.f32 	%f58, [%rd64];
	mad.lo.s64 	%rd65, %rd78, %rd24, %rd4;
	shl.b64 	%rd66, %rd65, 2;
	add.s64 	%rd67, %rd1, %rd66;
	ld.global.f32 	%f59, [%rd67];
	fma.rn.f32 	%f67, %f58, %f59, %f67;
$L__BB0_13:
	ld.param.u64 	%rd73, [_Z7gemm_v1IfEvmmmT_PKS0_mS2_mS0_PS0_m_param_10];
	ld.param.u64 	%rd72, [_Z7gemm_v1IfEvmmmT_PKS0_mS2_mS0_PS0_m_param_9];
	mad.lo.s64 	%rd68, %rd73, %rd3, %rd4;
	cvta.to.global.u64 	%rd69, %rd72;
	shl.b64 	%rd70, %rd68, 2;
	add.s64 	%rd71, %rd69, %rd70;
	st.global.f32 	[%rd71], %f67;
$L__BB0_14:
	ret;

}


// ===== COMPILED SASS (sm_100) =====

	.target	sm_100

	.elftype	@"ET_EXEC"


//--------------------- .note.nv.tkinfo           --------------------------
	.section	.note.nv.tkinfo,"",@"SHT_NOTE"
	.sectionflags	@"SHF_NOTE_NV_TKINFO"
	.tkinfo
        /*0018*/ 	.word	0x00000002
        /*0030*/ 	.string	""
        /*0030*/ 	.string	"ptxas"
        /*0030*/ 	.string	"Cuda compilation tools, release 13.0, V13.0.88"
        /*0030*/ 	.string	"Build cuda_13.0.r13.0/compiler.36424714_0"
        /*0030*/ 	.string	"-arch sm_100 -m 64 "



//--------------------- .note.nv.cuinfo           --------------------------
	.section	.note.nv.cuinfo,"",@"SHT_NOTE"
	.sectionflags	@"SHF_NOTE_NV_CUINFO"
        /*0018*/ 	.short	0x0002
        /*001a*/ 	.short	0x0064
        /*001c*/ 	.short	0x0082
	.zero		2


//--------------------- .nv.info                  --------------------------
	.section	.nv.info,"",@"SHT_CUDA_INFO"
	.align	4


	//----- nvinfo : EIATTR_REGCOUNT
	.align		4
        /*0000*/ 	.byte	0x04, 0x2f
        /*0002*/ 	.short	(.L_1 - .L_0)
	.align		4
.L_0:
        /*0004*/ 	.word	index@(_Z7gemm_v1IfEvmmmT_PKS0_mS2_mS0_PS0_m)
        /*0008*/ 	.word	0x00000020


	//----- nvinfo : EIATTR_FRAME_SIZE
	.align		4
.L_1:
        /*000c*/ 	.byte	0x04, 0x11
        /*000e*/ 	.short	(.L_3 - .L_2)
	.align		4
.L_2:
        /*0010*/ 	.word	index@(_Z7gemm_v1IfEvmmmT_PKS0_mS2_mS0_PS0_m)
        /*0014*/ 	.word	0x00000000


	//----- nvinfo : EIATTR_MIN_STACK_SIZE
	.align		4
.L_3:
        /*0018*/ 	.byte	0x04, 0x12
        /*001a*/ 	.short	(.L_5 - .L_4)
	.align		4
.L_4:
        /*001c*/ 	.word	index@(_Z7gemm_v1IfEvmmmT_PKS0_mS2_mS0_PS0_m)
        /*0020*/ 	.word	0x00000000
.L_5:


//--------------------- .nv.compat                --------------------------
	.section	.nv.compat,"",@"SHT_CUDA_COMPAT_INFO"
	.align	4
        /*0000*/ 	.byte	0x02, 0x09, 0x00, 0x00, 0x02, 0x02, 0x01, 0x00, 0x02, 0x05, 0x05, 0x00, 0x03, 0x07, 0x01, 0x01
        /*0010*/ 	.byte	0x02, 0x03, 0x00, 0x00, 0x02, 0x06, 0x01, 0x00, 0x04, 0x0b, 0x08, 0x00, 0x09, 0x00, 0x00, 0x00
        /*0020*/ 	.byte	0x00, 0x00, 0x00, 0x00


//--------------------- .nv.info._Z7gemm_v1IfEvmmmT_PKS0_mS2_mS0_PS0_m --------------------------
	.section	.nv.info._Z7gemm_v1IfEvmmmT_PKS0_mS2_mS0_PS0_m,"",@"SHT_CUDA_INFO"
	.sectionflags	@""
	.align	4


	//----- nvinfo : EIATTR_CUDA_API_VERSION
	.align		4
        /*0000*/ 	.byte	0x04, 0x37
        /*0002*/ 	.short	(.L_7 - .L_6)
.L_6:
        /*0004*/ 	.word	0x00000082


	//----- nvinfo : EIATTR_KPARAM_INFO
	.align		4
.L_7:
        /*0008*/ 	.byte	0x04, 0x17
        /*000a*/ 	.short	(.L_9 - .L_8)
.L_8:
        /*000c*/ 	.word	0x00000000
        /*0010*/ 	.short	0x000a
        /*0012*/ 	.short	0x0050
        /*0014*/ 	.byte	0x00, 0xf0, 0x21, 0x00


	//----- nvinfo : EIATTR_KPARAM_INFO
	.align		4
.L_9:
        /*0018*/ 	.byte	0x04, 0x17
        /*001a*/ 	.short	(.L_11 - .L_10)
.L_10:
        /*001c*/ 	.word	0x00000000
        /*0020*/ 	.short	0x0009
        /*0022*/ 	.short	0x0048
        /*0024*/ 	.byte	0x00, 0xf5, 0x21, 0x00


	//----- nvinfo : EIATTR_KPARAM_INFO
	.align		4
.L_11:
        /*0028*/ 	.byte	0x04, 0x17
        /*002a*/ 	.short	(.L_13 - .L_12)
.L_12:
        /*002c*/ 	.word	0x00000000
        /*0030*/ 	.short	0x0008
        /*0032*/ 	.short	0x0040
        /*0034*/ 	.byte	0x00, 0xf0, 0x11, 0x00


	//----- nvinfo : EIATTR_KPARAM_INFO
	.align		4
.L_13:
        /*0038*/ 	.byte	0x04, 0x17
        /*003a*/ 	.short	(.L_15 - .L_14)
.L_14:
        /*003c*/ 	.word	0x00000000
        /*0040*/ 	.short	0x0007
        /*0042*/ 	.short	0x0038
        /*0044*/ 	.byte	0x00, 0xf0, 0x21, 0x00


	//----- nvinfo : EIATTR_KPARAM_INFO
	.align		4
.L_15:
        /*0048*/ 	.byte	0x04, 0x17
        /*004a*/ 	.short	(.L_17 - .L_16)
.L_16:
        /*004c*/ 	.word	0x00000000
        /*0050*/ 	.short	0x0006
        /*0052*/ 	.short	0x0030
        /*0054*/ 	.byte	0x00, 0xf5, 0x21, 0x00


	//----- nvinfo : EIATTR_KPARAM_INFO
	.align		4
.L_17:
        /*0058*/ 	.byte	0x04, 0x17
        /*005a*/ 	.short	(.L_19 - .L_18)
.L_18:
        /*005c*/ 	.word	0x00000000
        /*0060*/ 	.short	0x0005
        /*0062*/ 	.short	0x0028
        /*0064*/ 	.byte	0x00, 0xf0, 0x21, 0x00


	//----- nvinfo : EIATTR_KPARAM_INFO
	.align		4
.L_19:
        /*0068*/ 	.byte	0x04, 0x17
        /*006a*/ 	.short	(.L_21 - .L_20)
.L_20:
        /*006c*/ 	.word	0x00000000
        /*0070*/ 	.short	0x0004
        /*0072*/ 	.short	0x0020
        /*0074*/ 	.byte	0x00, 0xf5, 0x21, 0x00


	//----- nvinfo : EIATTR_KPARAM_INFO
	.align		4
.L_21:
        /*0078*/ 	.byte	0x04, 0x17
        /*007a*/ 	.short	(.L_23 - .L_22)
.L_22:
        /*007c*/ 	.word	0x00000000
        /*0080*/ 	.short	0x0003
        /*0082*/ 	.short	0x0018
        /*0084*/ 	.byte	0x00, 0xf0, 0x11, 0x00


	//----- nvinfo : EIATTR_KPARAM_INFO
	.align		4
.L_23:
        /*0088*/ 	.byte	0x04, 0x17
        /*008a*/ 	.short	(.L_25 - .L_24)
.L_24:
        /*008c*/ 	.word	0x00000000
        /*0090*/ 	.short	0x0002
        /*0092*/ 	.short	0x0010
        /*0094*/ 	.byte	0x00, 0xf0, 0x21, 0x00


	//----- nvinfo : EIATTR_KPARAM_INFO
	.align		4
.L_25:
        /*0098*/ 	.byte	0x04, 0x17
        /*009a*/ 	.short	(.L_27 - .L_26)
.L_26:
        /*009c*/ 	.word	0x00000000
        /*00a0*/ 	.short	0x0001
        /*00a2*/ 	.short	0x0008
        /*00a4*/ 	.byte	0x00, 0xf0, 0x21, 0x00


	//----- nvinfo : EIATTR_KPARAM_INFO
	.align		4
.L_27:
        /*00a8*/ 	.byte	0x04, 0x17
        /*00aa*/ 	.short	(.L_29 - .L_28)
.L_28:
        /*00ac*/ 	.word	0x00000000
        /*00b0*/ 	.short	0x0000
        /*00b2*/ 	.short	0x0000
        /*00b4*/ 	.byte	0x00, 0xf0, 0x21, 0x00


	//----- nvinfo : EIATTR_SPARSE_MMA_MASK
	.align		4
.L_29:
        /*00b8*/ 	.byte	0x03, 0x50
        /*00ba*/ 	.short	0x0000


	//----- nvinfo : EIATTR_MAXREG_COUNT
	.align		4
        /*00bc*/ 	.byte	0x03, 0x1b
        /*00be*/ 	.short	0x00ff


	//----- nvinfo : EIATTR_MERCURY_ISA_VERSION
	.align		4
        /*00c0*/ 	.byte	0x03, 0x5f
        /*00c2*/ 	.short	0x0101


	//----- nvinfo : EIATTR_VRC_CTA_INIT_COUNT
	.align		4
        /*00c4*/ 	.byte	0x02, 0x4a
	.zero		1
	.zero		1


	//----- nvinfo : EIATTR_EXIT_INSTR_OFFSETS
	.align		4
        /*00c8*/ 	.byte	0x04, 0x1c
        /*00ca*/ 	.short	(.L_31 - .L_30)


	//   ....[0]....
.L_30:
        /*00cc*/ 	.word	0x000000e0


	//   ....[1]....
        /*00d0*/ 	.word	0x00000c60


	//----- nvinfo : EIATTR_CBANK_PARAM_SIZE
	.align		4
.L_31:
        /*00d4*/ 	.byte	0x03, 0x19
        /*00d6*/ 	.short	0x0058


	//----- nvinfo : EIATTR_PARAM_CBANK
	.align		4
        /*00d8*/ 	.byte	0x04, 0x0a
        /*00da*/ 	.short	(.L_33 - .L_32)
	.align		4
.L_32:
        /*00dc*/ 	.word	index@(.nv.constant0._Z7gemm_v1IfEvmmmT_PKS0_mS2_mS0_PS0_m)
        /*00e0*/ 	.short	0x0380
        /*00e2*/ 	.short	0x0058


	//----- nvinfo : EIATTR_SW_WAR
	.align		4
.L_33:
        /*00e4*/ 	.byte	0x04, 0x36
        /*00e6*/ 	.short	(.L_35 - .L_34)
.L_34:
        /*00e8*/ 	.word	0x00000008
.L_35:


//--------------------- .nv.callgraph             --------------------------
	.section	.nv.callgraph,"",@"SHT_CUDA_CALLGRAPH"
	.align	4
	.sectionentsize	8
	.align		4
        /*0000*/ 	.word	0x00000000
	.align		4
        /*0004*/ 	.word	0xffffffff
	.align		4
        /*0008*/ 	.word	0x00000000
	.align		4
        /*000c*/ 	.word	0xfffffffe
	.align		4
        /*0010*/ 	.word	0x00000000
	.align		4
        /*0014*/ 	.word	0xfffffffd
	.align		4
        /*0018*/ 	.word	0x00000000
	.align		4
        /*001c*/ 	.word	0xfffffffc


//--------------------- .text._Z7gemm_v1IfEvmmmT_PKS0_mS2_mS0_PS0_m --------------------------
	.section	.text._Z7gemm_v1IfEvmmmT_PKS0_mS2_mS0_PS0_m,"ax",@progbits
	.align	128
        .global         _Z7gemm_v1IfEvmmmT_PKS0_mS2_mS0_PS0_m
        .type           _Z7gemm_v1IfEvmmmT_PKS0_mS2_mS0_PS0_m,@function
        .size           _Z7gemm_v1IfEvmmmT_PKS0_mS2_mS0_PS0_m,(.L_x_6 - _Z7gemm_v1IfEvmmmT_PKS0_mS2_mS0_PS0_m)
        .other          _Z7gemm_v1IfEvmmmT_PKS0_mS2_mS0_PS0_m,@"STO_CUDA_ENTRY STV_DEFAULT"
_Z7gemm_v1IfEvmmmT_PKS0_mS2_mS0_PS0_m:
.text._Z7gemm_v1IfEvmmmT_PKS0_mS2_mS0_PS0_m:
[----:B------:R-:W-:Y:S01]  /*0000*/  LDC R1, c[0x0][0x37c] ;  /* 0x0000df00ff017b82 */ /* 0x000fe20000000800 */
[----:B------:R-:W0:Y:S07]  /*0010*/  S2R R11, SR_TID.X ;  /* 0x00000000000b7919 */ /* 0x000e2e0000002100 */
[----:B------:R-:W1:Y:S01]  /*0020*/  LDC R0, c[0x0][0x364] ;  /* 0x0000d900ff007b82 */ /* 0x000e620000000800 */
[----:B------:R-:W2:Y:S01]  /*0030*/  LDCU.128 UR8, c[0x0][0x380] ;  /* 0x00007000ff0877ac */ /* 0x000ea20008000c00 */
[----:B------:R-:W1:Y:S06]  /*0040*/  S2R R3, SR_TID.Y ;  /* 0x0000000000037919 */ /* 0x000e6c0000002200 */
[----:B------:R-:W0:Y:S08]  /*0050*/  S2UR UR5, SR_CTAID.X ;  /* 0x00000000000579c3 */ /* 0x000e300000002500 */
[----:B------:R-:W0:Y:S08]  /*0060*/  LDC R10, c[0x0][0x360] ;  /* 0x0000d800ff0a7b82 */ /* 0x000e300000000800 */
[----:B------:R-:W1:Y:S01]  /*0070*/  S2UR UR4, SR_CTAID.Y ;  /* 0x00000000000479c3 */ /* 0x000e620000002600 */
[----:B0-----:R-:W-:-:S05]  /*0080*/  IMAD R10, R10, UR5, R11 ;  /* 0x000000050a0a7c24 */ /* 0x001fca000f8e020b */
[----:B--2---:R-:W-:Y:S01]  /*0090*/  ISETP.GE.U32.AND P0, PT, R10, UR10, PT ;  /* 0x0000000a0a007c0c */ /* 0x004fe2000bf06070 */
[----:B-1----:R-:W-:-:S03]  /*00a0*/  IMAD R0, R0, UR4, R3 ;  /* 0x0000000400007c24 */ /* 0x002fc6000f8e0203 */
[----:B------:R-:W-:Y:S02]  /*00b0*/  ISETP.GE.U32.AND.EX P0, PT, RZ, UR11, PT, P0 ;  /* 0x0000000bff007c0c */ /* 0x000fe4000bf06100 */
[----:B------:R-:W-:-:S04]  /*00c0*/  ISETP.GE.U32.AND P1, PT, R0, UR8, PT ;  /* 0x0000000800007c0c */ /* 0x000fc8000bf26070 */
[----:B------:R-:W-:-:S13]  /*00d0*/  ISETP.GE.U32.OR.EX P0, PT, RZ, UR9, P0, P1 ;  /* 0x00000009ff007c0c */ /* 0x000fda0008706510 */
[----:B------:R-:W-:Y:S05]  /*00e0*/  @P0 EXIT ;  /* 0x000000000000094d */ /* 0x000fea0003800000 */
[----:B------:R-:W0:Y:S01]  /*00f0*/  LDCU.64 UR8, c[0x0][0x390] ;  /* 0x00007200ff0877ac */ /* 0x000e220008000a00 */
[----:B------:R-:W-:Y:S01]  /*0100*/  IMAD.MOV.U32 R9, RZ, RZ, RZ ;  /* 0x000000ffff097224 */ /* 0x000fe200078e00ff */
[----:B------:R-:W1:Y:S01]  /*0110*/  LDCU.64 UR10, c[0x0][0x358] ;  /* 0x00006b00ff0a77ac */ /* 0x000e620008000a00 */
[----:B0-----:R-:W-:-:S04]  /*0120*/  UISETP.NE.U32.AND UP0, UPT, UR8, URZ, UPT ;  /* 0x000000ff0800728c */ /* 0x001fc8000bf05070 */
[----:B------:R-:W-:-:S09]  /*0130*/  UISETP.NE.AND.EX UP0, UPT, UR9, URZ, UPT, UP0 ;  /* 0x000000ff0900728c */ /* 0x000fd2000bf05300 */
[----:B-1----:R-:W-:Y:S05]  /*0140*/  BRA.U !UP0, `(.L_x_0) ;  /* 0x0000000908a07547 */ /* 0x002fea000b800000 */
[----:B------:R-:W0:Y:S01]  /*0150*/  LDC.64 R12, c[0x0][0x3a8] ;  /* 0x0000ea00ff0c7b82 */ /* 0x000e220000000a00 */
[----:B------:R-:W-:Y:S01]  /*0160*/  UISETP.GE.U32.AND UP0, UPT, UR8, 0x8, UPT ;  /* 0x000000080800788c */ /* 0x000fe2000bf06070 */
[----:B------:R-:W-:Y:S01]  /*0170*/  IMAD.MOV.U32 R9, RZ, RZ, RZ ;  /* 0x000000ffff097224 */ /* 0x000fe200078e00ff */
[----:B------:R-:W-:Y:S02]  /*0180*/  ULOP3.LUT UR12, UR8, 0x7, URZ, 0xc0, !UPT ;  /* 0x00000007080c7892 */ /* 0x000fe4000f8ec0ff */
[----:B------:R-:W-:Y:S02]  /*0190*/  UISETP.GE.U32.AND.EX UP0, UPT, UR9, URZ, UPT, UP0 ;  /* 0x000000ff0900728c */ /* 0x000fe4000bf06100 */
[----:B------:R-:W-:Y:S01]  /*01a0*/  UISETP.NE.U32.AND UP1, UPT, UR12, URZ, UPT ;  /* 0x000000ff0c00728c */ /* 0x000fe2000bf25070 */
[----:B------:R-:W-:Y:S01]  /*01b0*/  UMOV UR4, URZ ;  /* 0x000000ff00047c82 */ /* 0x000fe20008000000 */
[----:B------:R-:W-:Y:S02]  /*01c0*/  UMOV UR5, URZ ;  /* 0x000000ff00057c82 */ /* 0x000fe40008000000 */
[----:B------:R-:W-:Y:S01]  /*01d0*/  UISETP.NE.AND.EX UP1, UPT, URZ, URZ, UPT, UP1 ;  /* 0x000000ffff00728c */ /* 0x000fe2000bf25310 */
[----:B0-----:R-:W-:-:S04]  /*01e0*/  IMAD.WIDE.U32 R14, R0, R12, RZ ;  /* 0x0000000c000e7225 */ /* 0x001fc800078e00ff */
[----:B------:R-:W-:Y:S01]  /*01f0*/  IMAD R2, R0, R13, R15 ;  /* 0x0000000d00027224 */ /* 0x000fe200078e020f */
[----:B------:R-:W-:Y:S06]  /*0200*/  BRA.U !UP0, `(.L_x_1) ;  /* 0x0000000508047547 */ /* 0x000fec000b800000 */
[----:B------:R-:W0:Y:S01]  /*0210*/  LDCU.64 UR14, c[0x0][0x3a0] ;  /* 0x00007400ff0e77ac */ /* 0x000e220008000a00 */
[----:B------:R-:W-:-:S04]  /*0220*/  IMAD.WIDE.U32 R16, R12, 0x4, RZ ;  /* 0x000000040c107825 */ /* 0x000fc800078e00ff */
[----:B------:R-:W-:Y:S01]  /*0230*/  HFMA2 R9, -RZ, RZ, 0, 0 ;  /* 0x00000000ff097431 */ /* 0x000fe200000001ff */
[----:B------:R-:W1:Y:S01]  /*0240*/  LDCU.64 UR6, c[0x0][0x3b0] ;  /* 0x00007600ff0677ac */ /* 0x000e620008000a00 */
[----:B------:R-:W-:Y:S01]  /*0250*/  IMAD.SHL.U32 R7, R13, 0x4, RZ ;  /* 0x000000040d077824 */ /* 0x000fe200078e00ff */
[----:B------:R-:W2:Y:S03]  /*0260*/  LDCU UR5, c[0x0][0x394] ;  /* 0x00007280ff0577ac */ /* 0x000ea60008000800 */
[----:B------:R-:W-:Y:S01]  /*0270*/  IMAD.IADD R6, R17, 0x1, R7 ;  /* 0x0000000111067824 */ /* 0x000fe200078e0207 */
[----:B------:R-:W-:Y:S01]  /*0280*/  ULOP3.LUT UR4, UR8, 0xfffffff8, URZ, 0xc0, !UPT ;  /* 0xfffffff808047892 */ /* 0x000fe2000f8ec0ff */
[----:B0-----:R-:W-:-:S04]  /*0290*/  LEA R5, P1, R14, UR14, 0x2 ;  /* 0x0000000e0e057c11 */ /* 0x001fc8000f8210ff */
[----:B------:R-:W-:Y:S02]  /*02a0*/  IADD3 R5, P2, PT, R5, 0x10, RZ ;  /* 0x0000001005057810 */ /* 0x000fe40007f5e0ff */
[----:B------:R-:W-:Y:S02]  /*02b0*/  LEA.HI.X R19, R14, UR15, R2, 0x2, P1 ;  /* 0x0000000f0e137c11 */ /* 0x000fe400088f1402 */
[C---:B-1----:R-:W-:Y:S01]  /*02c0*/  LEA R4, P0, R10.reuse, UR6, 0x2 ;  /* 0x000000060a047c11 */ /* 0x042fe2000f8010ff */
[----:B------:R-:W-:Y:S02]  /*02d0*/  UMOV UR6, UR4 ;  /* 0x0000000400067c82 */ /* 0x000fe40008000000 */
[----:B------:R-:W-:Y:S01]  /*02e0*/  IMAD.X R19, RZ, RZ, R19, P2 ;  /* 0x000000ffff137224 */ /* 0x000fe200010e0613 */
[----:B------:R-:W-:Y:S01]  /*02f0*/  LEA.HI.X R3, R10, UR7, RZ, 0x2, P0 ;  /* 0x000000070a037c11 */ /* 0x000fe200080f14ff */
[----:B--2---:R-:W-:-:S08]  /*0300*/  UMOV UR7, UR5 ;  /* 0x0000000500077c82 */ /* 0x004fd00008000000 */
.L_x_2:
[----:B------:R-:W-:Y:S01]  /*0310*/  IADD3 R28, P0, PT, R4, R16, RZ ;  /* 0x00000010041c7210 */ /* 0x000fe20007f1e0ff */
[----:B------:R-:W-:Y:S01]  /*0320*/  IMAD.MOV.U32 R18, RZ, RZ, R5 ;  /* 0x000000ffff127224 */ /* 0x000fe200078e0005 */
[----:B------:R-:W-:-:S03]  /*0330*/  MOV R5, R3 ;  /* 0x0000000300057202 */ /* 0x000fc60000000f00 */
[----:B------:R-:W-:Y:S01]  /*0340*/  IMAD.X R29, R3, 0x1, R6, P0 ;  /* 0x00000001031d7824 */ /* 0x000fe200000e0606 */
[----:B------:R-:W2:Y:S01]  /*0350*/  LDG.E R21, desc[UR10][R18.64+-0x10] ;  /* 0xfffff00a12157981 */ /* 0x000ea2000c1e1900 */
[----:B------:R-:W-:-:S03]  /*0360*/  IADD3 R26, P0, PT, R28, R16, RZ ;  /* 0x000000101c1a7210 */ /* 0x000fc60007f1e0ff */
[----:B------:R-:W2:Y:S02]  /*0370*/  LDG.E R24, desc[UR10][R4.64] ;  /* 0x0000000a04187981 */ /* 0x000ea4000c1e1900 */
[----:B------:R-:W-:Y:S02]  /*0380*/  IMAD.X R27, R29, 0x1, R6, P0 ;  /* 0x000000011d1b7824 */ /* 0x000fe400000e0606 */
[----:B------:R-:W3:Y:S04]  /*0390*/  LDG.E R8, desc[UR10][R18.64+-0xc] ;  /* 0xfffff40a12087981 */ /* 0x000ee8000c1e1900 */
[----:B------:R-:W4:Y:S04]  /*03a0*/  LDG.E R7, desc[UR10][R26.64] ;  /* 0x0000000a1a077981 */ /* 0x000f28000c1e1900 */
[----:B------:R-:W3:Y:S04]  /*03b0*/  LDG.E R5, desc[UR10][R28.64] ;  /* 0x0000000a1c057981 */ /* 0x000ee8000c1e1900 */
[----:B------:R-:W4:Y:S01]  /*03c0*/  LDG.E R28, desc[UR10][R18.64+-0x8] ;  /* 0xfffff80a121c7981 */ /* 0x000f22000c1e1900 */
[----:B------:R-:W-:-:S03]  /*03d0*/  IADD3 R22, P0, PT, R26, R16, RZ ;  /* 0x000000101a167210 */ /* 0x000fc60007f1e0ff */
[----:B------:R-:W5:Y:S01]  /*03e0*/  LDG.E R29, desc[UR10][R18.64+0x8] ;  /* 0x0000080a121d7981 */ /* 0x000f62000c1e1900 */
[----:B------:R-:W-:Y:S02]  /*03f0*/  IADD3.X R23, PT, PT, R27, R6, RZ, P0, !PT ;  /* 0x000000061b177210 */ /* 0x000fe400007fe4ff */
[----:B------:R-:W-:-:S03]  /*0400*/  IADD3 R20, P0, PT, R22, R16, RZ ;  /* 0x0000001016147210 */ /* 0x000fc60007f1e0ff */
[----:B------:R-:W5:Y:S01]  /*0410*/  LDG.E R22, desc[UR10][R22.64] ;  /* 0x0000000a16167981 */ /* 0x000f62000c1e1900 */
[----:B--2---:R-:W-:Y:S01]  /*0420*/  FFMA R9, R21, R24, R9 ;  /* 0x0000001815097223 */ /* 0x004fe20000000009 */
[--C-:B------:R-:W-:Y:S01]  /*0430*/  IMAD.X R21, R23, 0x1, R6.reuse, P0 ;  /* 0x0000000117157824 */ /* 0x100fe200000e0606 */
[-C--:B------:R-:W-:Y:S01]  /*0440*/  IADD3 R24, P0, PT, R20, R16.reuse, RZ ;  /* 0x0000001014187210 */ /* 0x080fe20007f1e0ff */
[----:B------:R-:W2:Y:S04]  /*0450*/  LDG.E R23, desc[UR10][R18.64+0x4] ;  /* 0x0000040a12177981 */ /* 0x000ea8000c1e1900 */
[----:B------:R-:W-:Y:S01]  /*0460*/  IMAD.X R25, R21, 0x1, R6, P0 ;  /* 0x0000000115197824 */ /* 0x000fe200000e0606 */
[----:B------:R-:W2:Y:S01]  /*0470*/  LDG.E R20, desc[UR10][R20.64] ;  /* 0x0000000a14147981 */ /* 0x000ea2000c1e1900 */
[----:B---3--:R-:W-:Y:S01]  /*0480*/  FFMA R9, R8, R5, R9 ;  /* 0x0000000508097223 */ /* 0x008fe20000000009 */
[----:B------:R-:W-:-:S02]  /*0490*/  IADD3 R8, P0, PT, R24, R16, RZ ;  /* 0x0000001018087210 */ /* 0x000fc40007f1e0ff */
[----:B------:R-:W5:Y:S04]  /*04a0*/  LDG.E R5, desc[UR10][R18.64+-0x4] ;  /* 0xfffffc0a12057981 */ /* 0x000f68000c1e1900 */
[----:B------:R-:W3:Y:S01]  /*04b0*/  LDG.E R24, desc[UR10][R24.64] ;  /* 0x0000000a18187981 */ /* 0x000ee2000c1e1900 */
[----:B----4-:R-:W-:Y:S01]  /*04c0*/  FFMA R28, R28, R7, R9 ;  /* 0x000000071c1c7223 */ /* 0x010fe20000000009 */
[----:B------:R-:W-:Y:S02]  /*04d0*/  IADD3.X R9, PT, PT, R25, R6, RZ, P0, !PT ;  /* 0x0000000619097210 */ /* 0x000fe400007fe4ff */
[----:B------:R-:W2:Y:S01]  /*04e0*/  LDG.E R7, desc[UR10][R18.64] ;  /* 0x0000000a12077981 */ /* 0x000ea2000c1e1900 */
[----:B------:R-:W-:-:S03]  /*04f0*/  IADD3 R26, P0, PT, R8, R16, RZ ;  /* 0x00000010081a7210 */ /* 0x000fc60007f1e0ff */
[----:B------:R-:W4:Y:S02]  /*0500*/  LDG.E R8, desc[UR10][R8.64] ;  /* 0x0000000a08087981 */ /* 0x000f24000c1e1900 */
[----:B------:R-:W-:Y:S02]  /*0510*/  IMAD.X R27, R9, 0x1, R6, P0 ;  /* 0x00000001091b7824 */ /* 0x000fe400000e0606 */
[----:B------:R0:W4:Y:S04]  /*0520*/  LDG.E R21, desc[UR10][R18.64+0xc] ;  /* 0x00000c0a12157981 */ /* 0x000128000c1e1900 */
[----:B------:R-:W4:Y:S01]  /*0530*/  LDG.E R26, desc[UR10][R26.64] ;  /* 0x0000000a1a1a7981 */ /* 0x000f22000c1e1900 */
[----:B------:R-:W-:-:S04]  /*0540*/  UIADD3 UR6, UP0, UPT, UR6, -0x8, URZ ;  /* 0xfffffff806067890 */ /* 0x000fc8000ff1e0ff */
[----:B------:R-:W-:Y:S02]  /*0550*/  UIADD3.X UR7, UPT, UPT, UR7, -0x1, URZ, UP0, !UPT ;  /* 0xffffffff07077890 */ /* 0x000fe400087fe4ff */
[----:B------:R-:W-:-:S04]  /*0560*/  UISETP.NE.U32.AND UP0, UPT, UR6, URZ, UPT ;  /* 0x000000ff0600728c */ /* 0x000fc8000bf05070 */
[----:B------:R-:W-:Y:S01]  /*0570*/  UISETP.NE.AND.EX UP0, UPT, UR7, URZ, UPT, UP0 ;  /* 0x000000ff0700728c */ /* 0x000fe2000bf05300 */
[----:B------:R-:W-:-:S04]  /*0580*/  LEA R4, P0, R12, R4, 0x5 ;  /* 0x000000040c047211 */ /* 0x000fc800078028ff */
[----:B------:R-:W-:Y:S01]  /*0590*/  LEA.HI.X R3, R12, R3, R13, 0x5, P0 ;  /* 0x000000030c037211 */ /* 0x000fe200000f2c0d */
[----:B-----5:R-:W-:Y:S01]  /*05a0*/  FFMA R22, R5, R22, R28 ;  /* 0x0000001605167223 */ /* 0x020fe2000000001c */
[----:B------:R-:W-:-:S03]  /*05b0*/  IADD3 R5, P1, PT, R18, 0x20, RZ ;  /* 0x0000002012057810 */ /* 0x000fc60007f3e0ff */
[----:B--2---:R-:W-:-:S04]  /*05c0*/  FFMA R20, R7, R20, R22 ;  /* 0x0000001407147223 */ /* 0x004fc80000000016 */
[----:B---3--:R-:W-:-:S04]  /*05d0*/  FFMA R20, R23, R24, R20 ;  /* 0x0000001817147223 */ /* 0x008fc80000000014 */
[----:B----4-:R-:W-:Y:S01]  /*05e0*/  FFMA R8, R29, R8, R20 ;  /* 0x000000081d087223 */ /* 0x010fe20000000014 */
[----:B0-----:R-:W-:-:S03]  /*05f0*/  IMAD.X R19, RZ, RZ, R19, P1 ;  /* 0x000000ffff137224 */ /* 0x001fc600008e0613 */
[----:B------:R-:W-:Y:S01]  /*0600*/  FFMA R9, R21, R26, R8 ;  /* 0x0000001a15097223 */ /* 0x000fe20000000008 */
[----:B------:R-:W-:Y:S06]  /*0610*/  BRA.U UP0, `(.L_x_2) ;  /* 0xfffffffd003c7547 */ /* 0x000fec000b83ffff */
.L_x_1:
[----:B------:R-:W-:Y:S05]  /*0620*/  BRA.U !UP1, `(.L_x_0) ;  /* 0x0000000509687547 */ /* 0x000fea000b800000 */
[----:B------:R-:W-:Y:S02]  /*0630*/  UISETP.GE.U32.AND UP1, UPT, UR12, 0x4, UPT ;  /* 0x000000040c00788c */ /* 0x000fe4000bf26070 */
[----:B------:R-:W-:Y:S02]  /*0640*/  ULOP3.LUT UR7, UR8, 0x3, URZ, 0xc0, !UPT ;  /* 0x0000000308077892 */ /* 0x000fe4000f8ec0ff */
[----:B------:R-:W-:Y:S02]  /*0650*/  UISETP.GE.U32.AND.EX UP1, UPT, URZ, URZ, UPT, UP1 ;  /* 0x000000ffff00728c */ /* 0x000fe4000bf26110 */
[----:B------:R-:W-:-:S04]  /*0660*/  UISETP.NE.U32.AND UP0, UPT, UR7, URZ, UPT ;  /* 0x000000ff0700728c */ /* 0x000fc8000bf05070 */
[----:B------:R-:W-:-:S03]  /*0670*/  UISETP.NE.AND.EX UP0, UPT, URZ, URZ, UPT, UP0 ;  /* 0x000000ffff00728c */ /* 0x000fc6000bf05300 */
[----:B------:R-:W-:Y:S08]  /*0680*/  BRA.U !UP1, `(.L_x_3) ;  /* 0x00000001098c7547 */ /* 0x000ff0000b800000 */
[----:B------:R-:W0:Y:S01]  /*0690*/  LDCU.64 UR12, c[0x0][0x3a0] ;  /* 0x00007400ff0c77ac */ /* 0x000e220008000a00 */
[----:B------:R-:W-:Y:S02]  /*06a0*/  HFMA2 R11, -RZ, RZ, 0, 0 ;  /* 0x00000000ff0b7431 */ /* 0x000fe400000001ff */
[----:B------:R-:W-:Y:S01]  /*06b0*/  IMAD R4, R12, UR5, RZ ;  /* 0x000000050c047c24 */ /* 0x000fe2000f8e02ff */
[----:B------:R-:W-:Y:S01]  /*06c0*/  IADD3 R5, P0, PT, R14, UR4, RZ ;  /* 0x000000040e057c10 */ /* 0x000fe2000ff1e0ff */
[----:B------:R-:W1:Y:S01]  /*06d0*/  LDCU.64 UR14, c[0x0][0x3b0] ;  /* 0x00007600ff0e77ac */ /* 0x000e620008000a00 */
[----:B------:R-:W-:Y:S01]  /*06e0*/  SHF.L.U64.HI R23, R12, 0x2, R13 ;  /* 0x000000020c177819 */ /* 0x000fe2000001020d */
[----:B------:R-:W-:Y:S01]  /*06f0*/  IMAD R3, R13, UR4, R4 ;  /* 0x000000040d037c24 */ /* 0x000fe2000f8e0204 */
[----:B------:R-:W-:Y:S01]  /*0700*/  IADD3.X R8, PT, PT, R2, UR5, RZ, P0, !PT ;  /* 0x0000000502087c10 */ /* 0x000fe200087fe4ff */
[----:B------:R-:W-:-:S04]  /*0710*/  IMAD.WIDE.U32 R6, R12, UR4, R10 ;  /* 0x000000040c067c25 */ /* 0x000fc8000f8e000a */
[----:B------:R-:W-:Y:S02]  /*0720*/  IMAD.IADD R3, R7, 0x1, R3 ;  /* 0x0000000107037824 */ /* 0x000fe400078e0203 */
[----:B------:R-:W-:Y:S01]  /*0730*/  IMAD.SHL.U32 R7, R12, 0x4, RZ ;  /* 0x000000040c077824 */ /* 0x000fe200078e00ff */
[C---:B0-----:R-:W-:Y:S02]  /*0740*/  LEA R4, P0, R5.reuse, UR12, 0x2 ;  /* 0x0000000c05047c11 */ /* 0x041fe4000f8010ff */
[C---:B-1----:R-:W-:Y:S02]  /*0750*/  LEA R20, P1, R6.reuse, UR14, 0x2 ;  /* 0x0000000e06147c11 */ /* 0x042fe4000f8210ff */
[----:B------:R-:W-:Y:S02]  /*0760*/  LEA.HI.X R5, R5, UR13, R8, 0x2, P0 ;  /* 0x0000000d05057c11 */ /* 0x000fe400080f1408 */
[----:B------:R-:W-:Y:S02]  /*0770*/  LEA.HI.X R21, R6, UR15, R3, 0x2, P1 ;  /* 0x0000000f06157c11 */ /* 0x000fe400088f1403 */
[----:B------:R-:W-:Y:S01]  /*0780*/  IADD3 R18, P0, PT, R7, R20, RZ ;  /* 0x0000001407127210 */ /* 0x000fe20007f1e0ff */
[----:B------:R-:W2:Y:S03]  /*0790*/  LDG.E R8, desc[UR10][R4.64] ;  /* 0x0000000a04087981 */ /* 0x000ea6000c1e1900 */
[----:B------:R-:W-:Y:S01]  /*07a0*/  IADD3 R16, P1, PT, R18, R7, RZ ;  /* 0x0000000712107210 */ /* 0x000fe20007f3e0ff */
[----:B------:R-:W2:Y:S01]  /*07b0*/  LDG.E R3, desc[UR10][R20.64] ;  /* 0x0000000a14037981 */ /* 0x000ea2000c1e1900 */
[----:B------:R-:W-:-:S02]  /*07c0*/  IADD3.X R19, PT, PT, R23, R21, RZ, P0, !PT ;  /* 0x0000001517137210 */ /* 0x000fc400007fe4ff */
[----:B------:R-:W-:Y:S01]  /*07d0*/  IADD3 R6, P0, PT, R16, R7, RZ ;  /* 0x0000000710067210 */ /* 0x000fe20007f1e0ff */
[----:B------:R-:W3:Y:S02]  /*07e0*/  LDG.E R22, desc[UR10][R4.64+0x4] ;  /* 0x0000040a04167981 */ /* 0x000ee4000c1e1900 */
[--C-:B------:R-:W-:Y:S02]  /*07f0*/  IMAD.X R17, R19, 0x1, R23.reuse, P1 ;  /* 0x0000000113117824 */ /* 0x100fe400008e0617 */
[----:B------:R-:W3:Y:S02]  /*0800*/  LDG.E R18, desc[UR10][R18.64] ;  /* 0x0000000a12127981 */ /* 0x000ee4000c1e1900 */
[----:B------:R-:W-:Y:S02]  /*0810*/  IMAD.X R7, R17, 0x1, R23, P0 ;  /* 0x0000000111077824 */ /* 0x000fe400000e0617 */
[----:B------:R-:W4:Y:S04]  /*0820*/  LDG.E R16, desc[UR10][R16.64] ;  /* 0x0000000a10107981 */ /* 0x000f28000c1e1900 */
[----:B------:R-:W4:Y:S04]  /*0830*/  LDG.E R24, desc[UR10][R4.64+0x8] ;  /* 0x0000080a04187981 */ /* 0x000f28000c1e1900 */
[----:B------:R-:W5:Y:S04]  /*0840*/  LDG.E R20, desc[UR10][R4.64+0xc] ;  /* 0x00000c0a04147981 */ /* 0x000f68000c1e1900 */
[----:B------:R-:W5:Y:S01]  /*0850*/  LDG.E R6, desc[UR10][R6.64] ;  /* 0x0000000a06067981 */ /* 0x000f62000c1e1900 */
[----:B------:R-:W-:-:S04]  /*0860*/  UIADD3 UR4, UP1, UPT, UR4, 0x4, URZ ;  /* 0x0000000404047890 */ /* 0x000fc8000ff3e0ff */
[----:B------:R-:W-:Y:S01]  /*0870*/  UIADD3.X UR5, UPT, UPT, URZ, UR5, URZ, UP1, !UPT ;  /* 0x00000005ff057290 */ /* 0x000fe20008ffe4ff */
[----:B--2---:R-:W-:-:S04]  /*0880*/  FFMA R3, R8, R3, R9 ;  /* 0x0000000308037223 */ /* 0x004fc80000000009 */
[----:B---3--:R-:W-:-:S04]  /*0890*/  FFMA R3, R22, R18, R3 ;  /* 0x0000001216037223 */ /* 0x008fc80000000003 */
[----:B----4-:R-:W-:-:S04]  /*08a0*/  FFMA R3, R24, R16, R3 ;  /* 0x0000001018037223 */ /* 0x010fc80000000003 */
[----:B-----5:R-:W-:-:S07]  /*08b0*/  FFMA R9, R20, R6, R3 ;  /* 0x0000000614097223 */ /* 0x020fce0000000003 */
.L_x_3:
[----:B------:R-:W-:Y:S05]  /*08c0*/  BRA.U !UP0, `(.L_x_0) ;  /* 0x0000000108c07547 */ /* 0x000fea000b800000 */
[----:B------:R-:W-:Y:S02]  /*08d0*/  UISETP.NE.U32.AND UP1, UPT, UR7, 0x1, UPT ;  /* 0x000000010700788c */ /* 0x000fe4000bf25070 */
[----:B------:R-:W-:Y:S02]  /*08e0*/  ULOP3.LUT UR6, UR8, 0x1, URZ, 0xc0, !UPT ;  /* 0x0000000108067892 */ /* 0x000fe4000f8ec0ff */
[----:B------:R-:W-:Y:S02]  /*08f0*/  UISETP.NE.AND.EX UP1, UPT, URZ, URZ, UPT, UP1 ;  /* 0x000000ffff00728c */ /* 0x000fe4000bf25310 */
[----:B------:R-:W-:-:S04]  /*0900*/  UISETP.NE.U32.AND UP0, UPT, UR6, 0x1, UPT ;  /* 0x000000010600788c */ /* 0x000fc8000bf05070 */
[----:B------:R-:W-:-:S03]  /*0910*/  UISETP.NE.U32.AND.EX UP0, UPT, URZ, URZ, UPT, UP0 ;  /* 0x000000ffff00728c */ /* 0x000fc6000bf05100 */
[----:B------:R-:W-:Y:S08]  /*0920*/  BRA.U !UP1, `(.L_x_4) ;  /* 0x0000000109607547 */ /* 0x000ff0000b800000 */
[----:B------:R-:W0:Y:S01]  /*0930*/  LDCU.64 UR6, c[0x0][0x3a0] ;  /* 0x00007400ff0677ac */ /* 0x000e220008000a00 */
[----:B------:R-:W-:Y:S01]  /*0940*/  MOV R4, R10 ;  /* 0x0000000a00047202 */ /* 0x000fe20000000f00 */
[----:B------:R-:W-:Y:S01]  /*0950*/  IMAD.MOV.U32 R5, RZ, RZ, RZ ;  /* 0x000000ffff057224 */ /* 0x000fe200078e00ff */
[----:B------:R-:W-:Y:S01]  /*0960*/  IADD3 R3, P0, PT, R14, UR4, RZ ;  /* 0x000000040e037c10 */ /* 0x000fe2000ff1e0ff */
[----:B------:R-:W1:Y:S01]  /*0970*/  LDCU.64 UR8, c[0x0][0x3b0] ;  /* 0x00007600ff0877ac */ /* 0x000e620008000a00 */
[C---:B------:R-:W-:Y:S02]  /*0980*/  IMAD R8, R12.reuse, UR5, RZ ;  /* 0x000000050c087c24 */ /* 0x040fe4000f8e02ff */
[----:B------:R-:W-:-:S04]  /*0990*/  IMAD.WIDE.U32 R6, R12, UR4, R4 ;  /* 0x000000040c067c25 */ /* 0x000fc8000f8e0004 */
[----:B------:R-:W-:Y:S01]  /*09a0*/  IMAD R5, R13, UR4, R8 ;  /* 0x000000040d057c24 */ /* 0x000fe2000f8e0208 */
[----:B------:R-:W-:-:S03]  /*09b0*/  IADD3.X R8, PT, PT, R2, UR5, RZ, P0, !PT ;  /* 0x0000000502087c10 */ /* 0x000fc600087fe4ff */
[----:B------:R-:W-:Y:S01]  /*09c0*/  IMAD.IADD R7, R7, 0x1, R5 ;  /* 0x0000000107077824 */ /* 0x000fe200078e0205 */
[C---:B0-----:R-:W-:Y:S02]  /*09d0*/  LEA R4, P0, R3.reuse, UR6, 0x2 ;  /* 0x0000000603047c11 */ /* 0x041fe4000f8010ff */
[C---:B-1----:R-:W-:Y:S02]  /*09e0*/  LEA R16, P1, R6.reuse, UR8, 0x2 ;  /* 0x0000000806107c11 */ /* 0x042fe4000f8210ff */
[----:B------:R-:W-:Y:S02]  /*09f0*/  LEA.HI.X R5, R3, UR7, R8, 0x2, P0 ;  /* 0x0000000703057c11 */ /* 0x000fe400080f1408 */
[----:B------:R-:W-:Y:S02]  /*0a00*/  LEA.HI.X R17, R6, UR9, R7, 0x2, P1 ;  /* 0x0000000906117c11 */ /* 0x000fe400088f1407 */
[C---:B------:R-:W-:Y:S01]  /*0a10*/  LEA R6, P0, R12.reuse, R16, 0x2 ;  /* 0x000000100c067211 */ /* 0x040fe200078010ff */
[----:B------:R-:W2:Y:S03]  /*0a20*/  LDG.E R8, desc[UR10][R4.64] ;  /* 0x0000000a04087981 */ /* 0x000ea6000c1e1900 */
[----:B------:R-:W-:Y:S01]  /*0a30*/  LEA.HI.X R7, R12, R17, R13, 0x2, P0 ;  /* 0x000000110c077211 */ /* 0x000fe200000f140d */
[----:B------:R-:W2:Y:S04]  /*0a40*/  LDG.E R16, desc[UR10][R16.64] ;  /* 0x0000000a10107981 */ /* 0x000ea8000c1e1900 */
[----:B------:R-:W3:Y:S04]  /*0a50*/  LDG.E R18, desc[UR10][R4.64+0x4] ;  /* 0x0000040a04127981 */ /* 0x000ee8000c1e1900 */
[----:B------:R-:W3:Y:S01]  /*0a60*/  LDG.E R6, desc[UR10][R6.64] ;  /* 0x0000000a06067981 */ /* 0x000ee2000c1e1900 */
[----:B------:R-:W-:-:S04]  /*0a70*/  UIADD3 UR4, UP1, UPT, UR4, 0x2, URZ ;  /* 0x0000000204047890 */ /* 0x000fc8000ff3e0ff */
[----:B------:R-:W-:Y:S01]  /*0a80*/  UIADD3.X UR5, UPT, UPT, URZ, UR5, URZ, UP1, !UPT ;  /* 0x00000005ff057290 */ /* 0x000fe20008ffe4ff */
[----:B--2---:R-:W-:-:S04]  /*0a90*/  FFMA R9, R8, R16, R9 ;  /* 0x0000001008097223 */ /* 0x004fc80000000009 */
[----:B---3--:R-:W-:-:S07]  /*0aa0*/  FFMA R9, R18, R6, R9 ;  /* 0x0000000612097223 */ /* 0x008fce0000000009 */
.L_x_4:
[----:B------:R-:W-:Y:S05]  /*0ab0*/  BRA.U UP0, `(.L_x_0) ;  /* 0x0000000100447547 */ /* 0x000fea000b800000 */
[----:B------:R-:W0:Y:S01]  /*0ac0*/  LDCU.64 UR6, c[0x0][0x3a0] ;  /* 0x00007400ff0677ac */ /* 0x000e220008000a00 */
[----:B------:R-:W-:Y:S01]  /*0ad0*/  IMAD R4, R12, UR5, RZ ;  /* 0x000000050c047c24 */ /* 0x000fe2000f8e02ff */
[----:B------:R-:W-:Y:S01]  /*0ae0*/  IADD3 R14, P0, PT, R14, UR4, RZ ;  /* 0x000000040e0e7c10 */ /* 0x000fe2000ff1e0ff */
[----:B------:R-:W-:Y:S01]  /*0af0*/  IMAD.MOV.U32 R5, RZ, RZ, RZ ;  /* 0x000000ffff057224 */ /* 0x000fe200078e00ff */
[----:B------:R-:W1:Y:S01]  /*0b00*/  LDCU.64 UR8, c[0x0][0x3b0] ;  /* 0x00007600ff0877ac */ /* 0x000e620008000a00 */
[----:B------:R-:W-:Y:S01]  /*0b10*/  IMAD R7, R13, UR4, R4 ;  /* 0x000000040d077c24 */ /* 0x000fe2000f8e0204 */
[----:B------:R-:W-:Y:S02]  /*0b20*/  MOV R4, R10 ;  /* 0x0000000a00047202 */ /* 0x000fe40000000f00 */
[----:B------:R-:W-:-:S03]  /*0b30*/  IADD3.X R3, PT, PT, R2, UR5, RZ, P0, !PT ;  /* 0x0000000502037c10 */ /* 0x000fc600087fe4ff */
[----:B------:R-:W-:-:S04]  /*0b40*/  IMAD.WIDE.U32 R12, R12, UR4, R4 ;  /* 0x000000040c0c7c25 */ /* 0x000fc8000f8e0004 */
[----:B------:R-:W-:Y:S01]  /*0b50*/  IMAD.IADD R5, R13, 0x1, R7 ;  /* 0x000000010d057824 */ /* 0x000fe200078e0207 */
[----:B0-----:R-:W-:Y:S02]  /*0b60*/  LEA R2, P0, R14, UR6, 0x2 ;  /* 0x000000060e027c11 */ /* 0x001fe4000f8010ff */
[----:B-1----:R-:W-:Y:S02]  /*0b70*/  LEA R4, P1, R12, UR8, 0x2 ;  /* 0x000000080c047c11 */ /* 0x002fe4000f8210ff */
[----:B------:R-:W-:Y:S02]  /*0b80*/  LEA.HI.X R3, R14, UR7, R3, 0x2, P0 ;  /* 0x000000070e037c11 */ /* 0x000fe400080f1403 */
[----:B------:R-:W-:-:S03]  /*0b90*/  LEA.HI.X R5, R12, UR9, R5, 0x2, P1 ;  /* 0x000000090c057c11 */ /* 0x000fc600088f1405 */
[----:B------:R-:W2:Y:S04]  /*0ba0*/  LDG.E R2, desc[UR10][R2.64] ;  /* 0x0000000a02027981 */ /* 0x000ea8000c1e1900 */
[----:B------:R-:W2:Y:S02]  /*0bb0*/  LDG.E R4, desc[UR10][R4.64] ;  /* 0x0000000a04047981 */ /* 0x000ea4000c1e1900 */
[----:B--2---:R-:W-:-:S07]  /*0bc0*/  FFMA R9, R2, R4, R9 ;  /* 0x0000000402097223 */ /* 0x004fce0000000009 */
.L_x_0:
[----:B------:R-:W0:Y:S01]  /*0bd0*/  LDCU.64 UR4, c[0x0][0x3d0] ;  /* 0x00007a00ff0477ac */ /* 0x000e220008000a00 */
[----:B------:R-:W-:Y:S01]  /*0be0*/  MOV R2, R10 ;  /* 0x0000000a00027202 */ /* 0x000fe20000000f00 */
[----:B------:R-:W-:Y:S01]  /*0bf0*/  IMAD.MOV.U32 R3, RZ, RZ, RZ ;  /* 0x000000ffff037224 */ /* 0x000fe200078e00ff */
[----:B------:R-:W1:Y:S03]  /*0c00*/  LDCU.64 UR6, c[0x0][0x3c8] ;  /* 0x00007900ff0677ac */ /* 0x000e660008000a00 */
[----:B0-----:R-:W-:-:S04]  /*0c10*/  IMAD.WIDE.U32 R2, R0, UR4, R2 ;  /* 0x0000000400027c25 */ /* 0x001fc8000f8e0002 */
[----:B------:R-:W-:Y:S01]  /*0c20*/  IMAD R3, R0, UR5, R3 ;  /* 0x0000000500037c24 */ /* 0x000fe2000f8e0203 */
[----:B-1----:R-:W-:-:S04]  /*0c30*/  LEA R4, P0, R2, UR6, 0x2 ;  /* 0x0000000602047c11 */ /* 0x002fc8000f8010ff */
[----:B------:R-:W-:-:S05]  /*0c40*/  LEA.HI.X R5, R2, UR7, R3, 0x2, P0 ;  /* 0x0000000702057c11 */ /* 0x000fca00080f1403 */
[----:B------:R-:W-:Y:S01]  /*0c50*/  STG.E desc[UR10][R4.64], R9 ;  /* 0x0000000904007986 */ /* 0x000fe2000c10190a */
[----:B------:R-:W-:Y:S05]  /*0c60*/  EXIT ;  /* 0x000000000000794d */ /* 0x000fea0003800000 */
.L_x_5:
[----:B------:R-:W-:-:S00]  /*0c70*/  BRA `(.L_x_5) ;  /* 0xfffffffc00fc7947 */ /* 0x000fc0000383ffff */
[----:B------:R-:W-:-:S00]  /*0c80*/  NOP ;  /* 0x0000000000007918 */ /* 0x000fc00000000000 */
[----:B------:R-:W-:-:S00]  /*0c90*/  NOP ;  /* 0x0000000000007918 */ /* 0x000fc00000000000 */
[----:B------:R-:W-:-:S00]  /*0ca0*/  NOP ;  /* 0x0000000000007918 */ /* 0x000fc00000000000 */
[----:B------:R-:W-:-:S00]  /*0cb0*/  NOP ;  /* 0x0000000000007918 */ /* 0x000fc00000000000 */
[----:B------:R-:W-:-:S00]  /*0cc0*/  NOP ;  /* 0x0000000000007918 */ /* 0x000fc00000000000 */
[----:B------:R-:W-:-:S00]  /*0cd0*/  NOP ;  /* 0x0000000000007918 */ /* 0x000fc00000000000 */
[----:B------:R-:W-:-:S00]  /*0ce0*/  NOP ;  /* 0x0000000000007918 */ /* 0x000fc00000000000 */
[----:B------:R-:W-:-:S00]  /*0cf0*/  NOP ;  /* 0x0000000000007918 */ /* 0x000fc00000000000 */
.L_x_6:


//--------------------- .nv.shared.reserved.0     --------------------------
	.section	.nv.shared.reserved.0,"aw",@nobits
	.weak		__nv_reservedSMEM_offset_0_alias
	.size		__nv_reservedSMEM_offset_0_alias, 0, 64
	.other		__nv_reservedSMEM_offset_0_alias,@"STO_CUDA_RESERVED_SHARED STV_DEFAULT"
__nv_reservedSMEM_offset_0_alias:
	.zero		0
	.zero		64


//--------------------- .nv.constant0._Z7gemm_v1IfEvmmmT_PKS0_mS2_mS0_PS0_m --------------------------
	.section	.nv.constant0._Z7gemm_v1IfEvmmmT_PKS0_mS2_mS0_PS0_m,"a",@progbits
	.sectionflags	@""
	.align	4
.nv.constant0._Z7gemm_v1IfEvmmmT_PKS0_mS2_mS0_PS0_m:
	.zero		984


//--------------------- SYMBOLS --------------------------

	.type		.nv.reservedSmem.offset0,@object
	.size		.nv.reservedSmem.offset0,0x4
